	.headerflags	@"EF_CUDA_TEXMODE_UNIFIED EF_CUDA_64BIT_ADDRESS EF_CUDA_ACCELERATORS EF_CUDA_SM90 EF_CUDA_VIRTUAL_SM(EF_CUDA_SM90)"
	.elftype	@"ET_EXEC"


//--------------------- .nv.info                  --------------------------
	.section	.nv.info,"",@"SHT_CUDA_INFO"
	.align	4


	//----- nvinfo : EIATTR_REGCOUNT
	.align		4
        /*0000*/ 	.byte	0x04, 0x2f
        /*0002*/ 	.short	(.L_3 - .L_2)
	.align		4
.L_2:
        /*0004*/ 	.word	index@(triton_poi_fused__native_batch_norm_legit_no_training_add_convolution_leaky_relu_17)
        /*0008*/ 	.word	0x00000022


	//----- nvinfo : EIATTR_MIN_STACK_SIZE
	.align		4
.L_3:
        /*000c*/ 	.byte	0x04, 0x12
        /*000e*/ 	.short	(.L_5 - .L_4)
	.align		4
.L_4:
        /*0010*/ 	.word	index@(triton_poi_fused__native_batch_norm_legit_no_training_add_convolution_leaky_relu_17)
        /*0014*/ 	.word	0x00000000


	//----- nvinfo : EIATTR_FRAME_SIZE
	.align		4
.L_5:
        /*0018*/ 	.byte	0x04, 0x11
        /*001a*/ 	.short	(.L_7 - .L_6)
	.align		4
.L_6:
        /*001c*/ 	.word	index@(triton_poi_fused__native_batch_norm_legit_no_training_add_convolution_leaky_relu_17)
        /*0020*/ 	.word	0x00000000


	//----- nvinfo : EIATTR_MIN_STACK_SIZE
	.align		4
.L_7:
        /*0024*/ 	.byte	0x04, 0x12
        /*0026*/ 	.short	(.L_9 - .L_8)
	.align		4
.L_8:
        /*0028*/ 	.word	index@(triton_poi_fused__native_batch_norm_legit_no_training_add_convolution_leaky_relu_17)
        /*002c*/ 	.word	0x00000000
.L_9:


//--------------------- .nv.info.triton_poi_fused__native_batch_norm_legit_no_training_add_convolution_leaky_relu_17 --------------------------
	.section	.nv.info.triton_poi_fused__native_batch_norm_legit_no_training_add_convolution_leaky_relu_17,"",@"SHT_CUDA_INFO"
	.sectionflags	@""
	.align	4


	//----- nvinfo : EIATTR_CUDA_API_VERSION
	.align		4
        /*0000*/ 	.byte	0x04, 0x37
        /*0002*/ 	.short	(.L_11 - .L_10)
.L_10:
        /*0004*/ 	.word	0x0000007c


	//----- nvinfo : EIATTR_KPARAM_INFO
	.align		4
.L_11:
        /*0008*/ 	.byte	0x04, 0x17
        /*000a*/ 	.short	(.L_13 - .L_12)
.L_12:
        /*000c*/ 	.word	0x00000000
        /*0010*/ 	.short	0x0008
        /*0012*/ 	.short	0x0040
        /*0014*/ 	.byte	0x00, 0xf0, 0x11, 0x00


	//----- nvinfo : EIATTR_KPARAM_INFO
	.align		4
.L_13:
        /*0018*/ 	.byte	0x04, 0x17
        /*001a*/ 	.short	(.L_15 - .L_14)
.L_14:
        /*001c*/ 	.word	0x00000000
        /*0020*/ 	.short	0x0007
        /*0022*/ 	.short	0x0038
        /*0024*/ 	.byte	0x00, 0xf4, 0x21, 0x00


	//----- nvinfo : EIATTR_KPARAM_INFO
	.align		4
.L_15:
        /*0028*/ 	.byte	0x04, 0x17
        /*002a*/ 	.short	(.L_17 - .L_16)
.L_16:
        /*002c*/ 	.word	0x00000000
        /*0030*/ 	.short	0x0006
        /*0032*/ 	.short	0x0030
        /*0034*/ 	.byte	0x00, 0xf4, 0x21, 0x00


	//----- nvinfo : EIATTR_KPARAM_INFO
	.align		4
.L_17:
        /*0038*/ 	.byte	0x04, 0x17
        /*003a*/ 	.short	(.L_19 - .L_18)
.L_18:
        /*003c*/ 	.word	0x00000000
        /*0040*/ 	.short	0x0005
        /*0042*/ 	.short	0x0028
        /*0044*/ 	.byte	0x00, 0xf4, 0x21, 0x00


	//----- nvinfo : EIATTR_KPARAM_INFO
	.align		4
.L_19:
        /*0048*/ 	.byte	0x04, 0x17
        /*004a*/ 	.short	(.L_21 - .L_20)
.L_20:
        /*004c*/ 	.word	0x00000000
        /*0050*/ 	.short	0x0004
        /*0052*/ 	.short	0x0020
        /*0054*/ 	.byte	0x00, 0xf4, 0x21, 0x00


	//----- nvinfo : EIATTR_KPARAM_INFO
	.align		4
.L_21:
        /*0058*/ 	.byte	0x04, 0x17
        /*005a*/ 	.short	(.L_23 - .L_22)
.L_22:
        /*005c*/ 	.word	0x00000000
        /*0060*/ 	.short	0x0003
        /*0062*/ 	.short	0x0018
        /*0064*/ 	.byte	0x00, 0xf4, 0x21, 0x00


	//----- nvinfo : EIATTR_KPARAM_INFO
	.align		4
.L_23:
        /*0068*/ 	.byte	0x04, 0x17
        /*006a*/ 	.short	(.L_25 - .L_24)
.L_24:
        /*006c*/ 	.word	0x00000000
        /*0070*/ 	.short	0x0002
        /*0072*/ 	.short	0x0010
        /*0074*/ 	.byte	0x00, 0xf4, 0x21, 0x00


	//----- nvinfo : EIATTR_KPARAM_INFO
	.align		4
.L_25:
        /*0078*/ 	.byte	0x04, 0x17
        /*007a*/ 	.short	(.L_27 - .L_26)
.L_26:
        /*007c*/ 	.word	0x00000000
        /*0080*/ 	.short	0x0001
        /*0082*/ 	.short	0x0008
        /*0084*/ 	.byte	0x00, 0xf4, 0x21, 0x00


	//----- nvinfo : EIATTR_KPARAM_INFO
	.align		4
.L_27:
        /*0088*/ 	.byte	0x04, 0x17
        /*008a*/ 	.short	(.L_29 - .L_28)
.L_28:
        /*008c*/ 	.word	0x00000000
        /*0090*/ 	.short	0x0000
        /*0092*/ 	.short	0x0000
        /*0094*/ 	.byte	0x00, 0xf4, 0x21, 0x00


	//----- nvinfo : EIATTR_SPARSE_MMA_MASK
	.align		4
.L_29:
        /*0098*/ 	.byte	0x03, 0x50
        /*009a*/ 	.short	0x0000


	//----- nvinfo : EIATTR_MAXREG_COUNT
	.align		4
        /*009c*/ 	.byte	0x03, 0x1b
        /*009e*/ 	.short	0x00ff


	//----- nvinfo : EIATTR_EXIT_INSTR_OFFSETS
	.align		4
        /*00a0*/ 	.byte	0x04, 0x1c
        /*00a2*/ 	.short	(.L_31 - .L_30)


	//   ....[0]....
.L_30:
        /*00a4*/ 	.word	0x000008a0


	//----- nvinfo : EIATTR_REQNTID
	.align		4
.L_31:
        /*00a8*/ 	.byte	0x04, 0x10
        /*00aa*/ 	.short	(.L_33 - .L_32)
.L_32:
        /*00ac*/ 	.word	0x00000080
        /*00b0*/ 	.word	0x00000001
        /*00b4*/ 	.word	0x00000001


	//----- nvinfo : EIATTR_CBANK_PARAM_SIZE
	.align		4
.L_33:
        /*00b8*/ 	.byte	0x03, 0x19
        /*00ba*/ 	.short	0x0044


	//----- nvinfo : EIATTR_PARAM_CBANK
	.align		4
        /*00bc*/ 	.byte	0x04, 0x0a
        /*00be*/ 	.short	(.L_35 - .L_34)
	.align		4
.L_34:
        /*00c0*/ 	.word	index@(.nv.constant0.triton_poi_fused__native_batch_norm_legit_no_training_add_convolution_leaky_relu_17)
        /*00c4*/ 	.short	0x0210
        /*00c6*/ 	.short	0x0044


	//----- nvinfo : EIATTR_SW_WAR
	.align		4
.L_35:
        /*00c8*/ 	.byte	0x04, 0x36
        /*00ca*/ 	.short	(.L_37 - .L_36)
.L_36:
        /*00cc*/ 	.word	0x00000008
.L_37:


//--------------------- .nv.callgraph             --------------------------
	.section	.nv.callgraph,"",@"SHT_CUDA_CALLGRAPH"
	.align	4
	.sectionentsize	8
	.align		4
        /*0000*/ 	.word	0x00000000
	.align		4
        /*0004*/ 	.word	0xffffffff
	.align		4
        /*0008*/ 	.word	0x00000000
	.align		4
        /*000c*/ 	.word	0xfffffffe
	.align		4
        /*0010*/ 	.word	0x00000000
	.align		4
        /*0014*/ 	.word	0xfffffffd
	.align		4
        /*0018*/ 	.word	0x00000000
	.align		4
        /*001c*/ 	.word	0xfffffffc


//--------------------- .nv.constant4             --------------------------
	.section	.nv.constant4,"a",@progbits
	.align	8
	.align		8
.nv.constant4:
        /*0000*/ 	.dword	_$_str
	.align		8
        /*0008*/ 	.dword	_$_str_$_2


//--------------------- .text.triton_poi_fused__native_batch_norm_legit_no_training_add_convolution_leaky_relu_17 --------------------------
	.section	.text.triton_poi_fused__native_batch_norm_legit_no_training_add_convolution_leaky_relu_17,"ax",@progbits
	.align	128
        .global         triton_poi_fused__native_batch_norm_legit_no_training_add_convolution_leaky_relu_17
        .type           triton_poi_fused__native_batch_norm_legit_no_training_add_convolution_leaky_relu_17,@function
        .size           triton_poi_fused__native_batch_norm_legit_no_training_add_convolution_leaky_relu_17,(.L_x_1 - triton_poi_fused__native_batch_norm_legit_no_training_add_convolution_leaky_relu_17)
        .other          triton_poi_fused__native_batch_norm_legit_no_training_add_convolution_leaky_relu_17,@"STO_CUDA_ENTRY STV_DEFAULT"
triton_poi_fused__native_batch_norm_legit_no_training_add_convolution_leaky_relu_17:
.text.triton_poi_fused__native_batch_norm_legit_no_training_add_convolution_leaky_relu_17:
[----:B------:R-:W-:Y:S01]  /*0000*/  LDC R1, c[0x0][0x28] ;  /* 0x00000a00ff017b82 */ /* 0x000fe20000000800 */
[----:B------:R-:W1:Y:S07]  /*0010*/  S2R R0, SR_TID.X ;  /* 0x0000000000007919 */ /* 0x000e6e0000002100 */
[----:B------:R-:W2:Y:S01]  /*0020*/  LDC.64 R6, c[0x0][0x238] ;  /* 0x00008e00ff067b82 */ /* 0x000ea20000000a00 */
[----:B------:R-:W-:Y:S01]  /*0030*/  ULDC.64 UR4, c[0x0][0x208] ;  /* 0x0000820000047ab9 */ /* 0x000fe20000000a00 */
[----:B------:R-:W3:Y:S06]  /*0040*/  S2R R5, SR_CTAID.X ;  /* 0x0000000000057919 */ /* 0x000eec0000002500 */
[----:B------:R-:W4:Y:S08]  /*0050*/  LDC.64 R8, c[0x0][0x228] ;  /* 0x00008a00ff087b82 */ /* 0x000f300000000a00 */
[----:B------:R-:W5:Y:S08]  /*0060*/  LDC.64 R28, c[0x0][0x210] ;  /* 0x00008400ff1c7b82 */ /* 0x000f700000000a00 */
[----:B------:R-:W5:Y:S01]  /*0070*/  LDC.64 R20, c[0x0][0x220] ;  /* 0x00008800ff147b82 */ /* 0x000f620000000a00 */
[----:B-1----:R-:W-:-:S07]  /*0080*/  SHF.L.U32 R0, R0, 0x2, RZ ;  /* 0x0000000200007819 */ /* 0x002fce00000006ff */
[----:B------:R-:W1:Y:S01]  /*0090*/  LDC.64 R30, c[0x0][0x218] ;  /* 0x00008600ff1e7b82 */ /* 0x000e620000000a00 */
[----:B---3--:R-:W-:Y:S02]  /*00a0*/  SHF.R.S32.HI R3, RZ, 0x15, R5 ;  /* 0x00000015ff037819 */ /* 0x008fe40000011405 */
[----:B------:R-:W-:Y:S02]  /*00b0*/  LOP3.LUT R0, R0, 0x1fc, RZ, 0xc0, !PT ;  /* 0x000001fc00007812 */ /* 0x000fe400078ec0ff */
[----:B------:R-:W-:Y:S02]  /*00c0*/  SGXT R3, R3, 0x1 ;  /* 0x000000010303781a */ /* 0x000fe40000000200 */
[----:B------:R-:W-:-:S04]  /*00d0*/  LEA R0, R5, R0, 0xa ;  /* 0x0000000005007211 */ /* 0x000fc800078e50ff */
[----:B------:R-:W-:-:S04]  /*00e0*/  LEA.HI R3, R3, R0, RZ, 0x6 ;  /* 0x0000000003037211 */ /* 0x000fc800078f30ff */
[----:B------:R-:W-:-:S04]  /*00f0*/  LOP3.LUT R3, R3, 0xffffffc0, RZ, 0xc0, !PT ;  /* 0xffffffc003037812 */ /* 0x000fc800078ec0ff */
[----:B------:R-:W-:-:S05]  /*0100*/  IADD3 R26, R0, -R3, RZ ;  /* 0x80000003001a7210 */ /* 0x000fca0007ffe0ff */
[----:B--2---:R-:W-:-:S06]  /*0110*/  IMAD.WIDE R6, R26, 0x4, R6 ;  /* 0x000000041a067825 */ /* 0x004fcc00078e0206 */
[----:B------:R-:W2:Y:S01]  /*0120*/  LDG.E.EL.128 R4, desc[UR4][R6.64] ;  /* 0x0000000406047981 */ /* 0x000ea2000c2e1d00 */
[----:B----4-:R-:W-:-:S04]  /*0130*/  IMAD.WIDE R12, R26, 0x4, R8 ;  /* 0x000000041a0c7825 */ /* 0x010fc800078e0208 */
[C---:B-----5:R-:W-:Y:S02]  /*0140*/  IMAD.WIDE R28, R0.reuse, 0x4, R28 ;  /* 0x00000004001c7825 */ /* 0x060fe400078e021c */
[----:B------:R-:W3:Y:S04]  /*0150*/  LDG.E.EL.128 R12, desc[UR4][R12.64] ;  /* 0x000000040c0c7981 */ /* 0x000ee8000c2e1d00 */
[----:B------:R-:W3:Y:S04]  /*0160*/  LDG.E.128 R16, desc[UR4][R28.64] ;  /* 0x000000041c107981 */ /* 0x000ee8000c1e1d00 */
[----:B------:R-:W4:Y:S01]  /*0170*/  LDG.E.128 R8, desc[UR4][R28.64+0x800] ;  /* 0x000800041c087981 */ /* 0x000f22000c1e1d00 */
[----:B0-----:R-:W-:-:S04]  /*0180*/  IMAD.WIDE R20, R0, 0x4, R20 ;  /* 0x0000000400147825 */ /* 0x001fc800078e0214 */
[----:B--2---:R-:W-:Y:S01]  /*0190*/  FADD R2, R4, 0.0010000000474974513054 ;  /* 0x3a83126f04027421 */ /* 0x004fe20000000000 */
[----:B------:R-:W-:Y:S01]  /*01a0*/  FADD R4, R7, 0.0010000000474974513054 ;  /* 0x3a83126f07047421 */ /* 0x000fe20000000000 */
[----:B------:R-:W-:Y:S01]  /*01b0*/  FADD R3, R6, 0.0010000000474974513054 ;  /* 0x3a83126f06037421 */ /* 0x000fe20000000000 */
[----:B------:R-:W-:Y:S01]  /*01c0*/  FADD R5, R5, 0.0010000000474974513054 ;  /* 0x3a83126f05057421 */ /* 0x000fe20000000000 */
[----:B------:R0:W2:Y:S08]  /*01d0*/  MUFU.SQRT R22, R2 ;  /* 0x0000000200167308 */ /* 0x0000b00000002000 */
[----:B------:R-:W5:Y:S01]  /*01e0*/  MUFU.SQRT R4, R4 ;  /* 0x0000000400047308 */ /* 0x000f620000002000 */
[----:B0-----:R-:W-:Y:S01]  /*01f0*/  HFMA2.MMA R2, -RZ, RZ, 1.625, 0 ;  /* 0x3e800000ff027435 */ /* 0x001fe200000001ff */
[----:B--2---:R-:W-:-:S06]  /*0200*/  FSETP.GT.AND P6, PT, R22, 8.50705917302346158658e+37, PT ;  /* 0x7e8000001600780b */ /* 0x004fcc0003fc4000 */
[----:B------:R-:W0:Y:S01]  /*0210*/  MUFU.SQRT R3, R3 ;  /* 0x0000000300037308 */ /* 0x000e220000002000 */
[----:B------:R-:W-:-:S07]  /*0220*/  FSETP.GEU.AND P5, PT, R22, 1.175494350822287508e-38, PT ;  /* 0x008000001600780b */ /* 0x000fce0003fae000 */
[----:B------:R-:W2:Y:S01]  /*0230*/  MUFU.SQRT R5, R5 ;  /* 0x0000000500057308 */ /* 0x000ea20000002000 */
[----:B-----5:R-:W-:Y:S02]  /*0240*/  FSETP.GT.AND P2, PT, R4, 8.50705917302346158658e+37, PT ;  /* 0x7e8000000400780b */ /* 0x020fe40003f44000 */
[----:B------:R-:W-:Y:S01]  /*0250*/  FSEL R25, R2, 1, P6 ;  /* 0x3f80000002197808 */ /* 0x000fe20003000000 */
[----:B------:R-:W-:Y:S01]  /*0260*/  @P6 FMUL R22, R22, 0.25 ;  /* 0x3e80000016166820 */ /* 0x000fe20000400000 */
[----:B------:R-:W-:Y:S02]  /*0270*/  FSETP.GEU.AND P6, PT, R4, 1.175494350822287508e-38, PT ;  /* 0x008000000400780b */ /* 0x000fe40003fce000 */
[C---:B0-----:R-:W-:Y:S02]  /*0280*/  FSETP.GT.AND P3, PT, R3.reuse, 8.50705917302346158658e+37, PT ;  /* 0x7e8000000300780b */ /* 0x041fe40003f64000 */
[----:B------:R-:W-:Y:S01]  /*0290*/  FSETP.GEU.AND P0, PT, R3, 1.175494350822287508e-38, PT ;  /* 0x008000000300780b */ /* 0x000fe20003f0e000 */
[----:B------:R-:W-:-:S04]  /*02a0*/  @!P5 FMUL R22, R22, 16777216 ;  /* 0x4b8000001616d820 */ /* 0x000fc80000400000 */
[----:B------:R-:W-:Y:S01]  /*02b0*/  @P2 FMUL R4, R4, 0.25 ;  /* 0x3e80000004042820 */ /* 0x000fe20000400000 */
[C---:B--2---:R-:W-:Y:S02]  /*02c0*/  FSETP.GT.AND P4, PT, R5.reuse, 8.50705917302346158658e+37, PT ;  /* 0x7e8000000500780b */ /* 0x044fe40003f84000 */
[----:B------:R-:W-:Y:S01]  /*02d0*/  FSETP.GEU.AND P1, PT, R5, 1.175494350822287508e-38, PT ;  /* 0x008000000500780b */ /* 0x000fe20003f2e000 */
[----:B------:R-:W-:Y:S01]  /*02e0*/  @!P6 FMUL R4, R4, 16777216 ;  /* 0x4b8000000404e820 */ /* 0x000fe20000400000 */
[----:B------:R-:W0:Y:S01]  /*02f0*/  MUFU.RCP R22, R22 ;  /* 0x0000001600167308 */ /* 0x000e220000001000 */
[----:B------:R-:W-:Y:S01]  /*0300*/  @P3 FMUL R3, R3, 0.25 ;  /* 0x3e80000003033820 */ /* 0x000fe20000400000 */
[----:B------:R-:W-:-:S06]  /*0310*/  FSEL R23, R2, 1, P2 ;  /* 0x3f80000002177808 */ /* 0x000fcc0001000000 */
[----:B------:R-:W2:Y:S01]  /*0320*/  MUFU.RCP R4, R4 ;  /* 0x0000000400047308 */ /* 0x000ea20000001000 */
[----:B------:R-:W-:Y:S01]  /*0330*/  @P4 FMUL R5, R5, 0.25 ;  /* 0x3e80000005054820 */ /* 0x000fe20000400000 */
[----:B------:R-:W-:-:S03]  /*0340*/  @!P0 FMUL R3, R3, 16777216 ;  /* 0x4b80000003038820 */ /* 0x000fc60000400000 */
[----:B------:R-:W-:Y:S01]  /*0350*/  @!P1 FMUL R5, R5, 16777216 ;  /* 0x4b80000005059820 */ /* 0x000fe20000400000 */
[----:B------:R-:W-:Y:S01]  /*0360*/  @!P6 FMUL R23, R23, 16777216 ;  /* 0x4b8000001717e820 */ /* 0x000fe20000400000 */
[----:B------:R-:W-:Y:S01]  /*0370*/  @!P5 FMUL R25, R25, 16777216 ;  /* 0x4b8000001919d820 */ /* 0x000fe20000400000 */
[----:B------:R-:W5:Y:S01]  /*0380*/  MUFU.RCP R3, R3 ;  /* 0x0000000300037308 */ /* 0x000f620000001000 */
[C---:B------:R-:W-:Y:S02]  /*0390*/  FSEL R7, R2.reuse, 1, P4 ;  /* 0x3f80000002077808 */ /* 0x040fe40002000000 */
[----:B------:R-:W-:-:S05]  /*03a0*/  FSEL R6, R2, 1, P3 ;  /* 0x3f80000002067808 */ /* 0x000fca0001800000 */
[----:B------:R-:W1:Y:S01]  /*03b0*/  MUFU.RCP R24, R5 ;  /* 0x0000000500187308 */ /* 0x000e620000001000 */
[----:B0-----:R-:W-:Y:S01]  /*03c0*/  FMUL R25, R22, R25 ;  /* 0x0000001916197220 */ /* 0x001fe20000400000 */
[----:B--2---:R-:W-:Y:S02]  /*03d0*/  FMUL R2, R4, R23 ;  /* 0x0000001704027220 */ /* 0x004fe40000400000 */
[----:B------:R-:W0:Y:S01]  /*03e0*/  LDC.64 R22, c[0x0][0x230] ;  /* 0x00008c00ff167b82 */ /* 0x000e220000000a00 */
[----:B------:R-:W-:Y:S01]  /*03f0*/  @!P1 FMUL R7, R7, 16777216 ;  /* 0x4b80000007079820 */ /* 0x000fe20000400000 */
[----:B------:R-:W-:-:S04]  /*0400*/  @!P0 FMUL R6, R6, 16777216 ;  /* 0x4b80000006068820 */ /* 0x000fc80000400000 */
[----:B-----5:R-:W-:Y:S01]  /*0410*/  FMUL R3, R3, R6 ;  /* 0x0000000603037220 */ /* 0x020fe20000400000 */
[----:B-1----:R-:W-:Y:S02]  /*0420*/  FMUL R24, R24, R7 ;  /* 0x0000000718187220 */ /* 0x002fe40000400000 */
[----:B------:R-:W2:Y:S01]  /*0430*/  LDG.E.128 R4, desc[UR4][R20.64+0x800] ;  /* 0x0008000414047981 */ /* 0x000ea2000c1e1d00 */
[----:B---3--:R-:W-:Y:S01]  /*0440*/  FADD R16, R16, R12 ;  /* 0x0000000c10107221 */ /* 0x008fe20000000000 */
[----:B------:R-:W-:Y:S01]  /*0450*/  FADD R17, R17, R13 ;  /* 0x0000000d11117221 */ /* 0x000fe20000000000 */
[----:B------:R-:W-:Y:S01]  /*0460*/  FADD R18, R18, R14 ;  /* 0x0000000e12127221 */ /* 0x000fe20000000000 */
[----:B------:R-:W-:Y:S01]  /*0470*/  FADD R19, R19, R15 ;  /* 0x0000000f13137221 */ /* 0x000fe20000000000 */
[----:B----4-:R-:W-:Y:S01]  /*0480*/  FADD R12, R8, R12 ;  /* 0x0000000c080c7221 */ /* 0x010fe20000000000 */
[----:B------:R-:W-:Y:S01]  /*0490*/  FADD R13, R9, R13 ;  /* 0x0000000d090d7221 */ /* 0x000fe20000000000 */
[----:B------:R-:W-:Y:S01]  /*04a0*/  FADD R14, R10, R14 ;  /* 0x0000000e0a0e7221 */ /* 0x000fe20000000000 */
[----:B------:R-:W-:-:S02]  /*04b0*/  FADD R15, R11, R15 ;  /* 0x0000000f0b0f7221 */ /* 0x000fc40000000000 */
[----:B------:R-:W3:Y:S01]  /*04c0*/  LDG.E.128 R8, desc[UR4][R20.64] ;  /* 0x0000000414087981 */ /* 0x000ee2000c1e1d00 */
[----:B0-----:R-:W-:-:S06]  /*04d0*/  IMAD.WIDE R22, R26, 0x4, R22 ;  /* 0x000000041a167825 */ /* 0x001fcc00078e0216 */
[----:B------:R-:W4:Y:S01]  /*04e0*/  LDG.E.EL.128 R20, desc[UR4][R22.64] ;  /* 0x0000000416147981 */ /* 0x000f22000c2e1d00 */
[----:B--2---:R-:W-:Y:S01]  /*04f0*/  FADD R5, R5, R13 ;  /* 0x0000000d05057221 */ /* 0x004fe20000000000 */
[----:B------:R-:W-:Y:S01]  /*0500*/  FADD R4, R4, R12 ;  /* 0x0000000c04047221 */ /* 0x000fe20000000000 */
[----:B------:R-:W-:Y:S01]  /*0510*/  FADD R7, R7, R15 ;  /* 0x0000000f07077221 */ /* 0x000fe20000000000 */
[----:B------:R-:W-:Y:S01]  /*0520*/  FADD R6, R6, R14 ;  /* 0x0000000e06067221 */ /* 0x000fe20000000000 */
[----:B------:R-:W0:Y:S08]  /*0530*/  LDC.64 R12, c[0x0][0x248] ;  /* 0x00009200ff0c7b82 */ /* 0x000e300000000a00 */
[----:B------:R-:W1:Y:S01]  /*0540*/  LDC.64 R14, c[0x0][0x240] ;  /* 0x00009000ff0e7b82 */ /* 0x000e620000000a00 */
[----:B---3--:R-:W-:Y:S01]  /*0550*/  FADD R8, R8, R16 ;  /* 0x0000001008087221 */ /* 0x008fe20000000000 */
[----:B------:R-:W-:Y:S01]  /*0560*/  FADD R10, R10, R18 ;  /* 0x000000120a0a7221 */ /* 0x000fe20000000000 */
[----:B------:R-:W-:-:S02]  /*0570*/  FADD R9, R9, R17 ;  /* 0x0000001109097221 */ /* 0x000fc40000000000 */
[C---:B----4-:R-:W-:Y:S01]  /*0580*/  FADD R16, -R20.reuse, R8 ;  /* 0x0000000814107221 */ /* 0x050fe20000000100 */
[----:B------:R-:W-:-:S03]  /*0590*/  FADD R18, -R20, R4 ;  /* 0x0000000414127221 */ /* 0x000fc60000000100 */
[C---:B------:R-:W-:Y:S01]  /*05a0*/  FMUL R27, R25.reuse, R16 ;  /* 0x00000010191b7220 */ /* 0x040fe20000400000 */
[----:B------:R-:W-:Y:S01]  /*05b0*/  FMUL R20, R25, R18 ;  /* 0x0000001219147220 */ /* 0x000fe20000400000 */
[----:B------:R-:W-:Y:S01]  /*05c0*/  FADD R18, -R22, R6 ;  /* 0x0000000616127221 */ /* 0x000fe20000000100 */
[----:B0-----:R-:W-:-:S04]  /*05d0*/  IMAD.WIDE R16, R26, 0x4, R12 ;  /* 0x000000041a107825 */ /* 0x001fc800078e020c */
[C---:B------:R-:W-:Y:S01]  /*05e0*/  FADD R13, -R21.reuse, R5 ;  /* 0x00000005150d7221 */ /* 0x040fe20000000100 */
[----:B------:R-:W-:Y:S01]  /*05f0*/  FADD R12, -R22, R10 ;  /* 0x0000000a160c7221 */ /* 0x000fe20000000100 */
[----:B------:R-:W-:Y:S01]  /*0600*/  FADD R25, -R21, R9 ;  /* 0x0000000915197221 */ /* 0x000fe20000000100 */
[----:B------:R-:W-:Y:S01]  /*0610*/  FMUL R22, R3, R18 ;  /* 0x0000001203167220 */ /* 0x000fe20000400000 */
[----:B-1----:R-:W-:-:S04]  /*0620*/  IMAD.WIDE R14, R26, 0x4, R14 ;  /* 0x000000041a0e7825 */ /* 0x002fc800078e020e */
[----:B------:R-:W-:Y:S01]  /*0630*/  FADD R11, R11, R19 ;  /* 0x000000130b0b7221 */ /* 0x000fe20000000000 */
[C---:B------:R-:W-:Y:S01]  /*0640*/  FMUL R21, R24.reuse, R13 ;  /* 0x0000000d18157220 */ /* 0x040fe20000400000 */
[----:B------:R-:W-:Y:S01]  /*0650*/  FMUL R3, R3, R12 ;  /* 0x0000000c03037220 */ /* 0x000fe20000400000 */
[----:B------:R-:W2:Y:S04]  /*0660*/  LDG.E.EL.128 R16, desc[UR4][R16.64] ;  /* 0x0000000410107981 */ /* 0x000ea8000c2e1d00 */
[----:B------:R-:W2:Y:S01]  /*0670*/  LDG.E.EL.128 R12, desc[UR4][R14.64] ;  /* 0x000000040e0c7981 */ /* 0x000ea2000c2e1d00 */
[----:B------:R-:W-:Y:S01]  /*0680*/  FMUL R25, R24, R25 ;  /* 0x0000001918197220 */ /* 0x000fe20000400000 */
[----:B------:R-:W-:Y:S02]  /*0690*/  IMAD.WIDE R30, R0, 0x4, R30 ;  /* 0x00000004001e7825 */ /* 0x000fe400078e021e */
[----:B------:R-:W-:Y:S04]  /*06a0*/  STG.E.128 desc[UR4][R28.64], R8 ;  /* 0x000000081c007986 */ /* 0x000fe8000c101d04 */
[----:B------:R-:W-:Y:S01]  /*06b0*/  STG.E.128 desc[UR4][R28.64+0x800], R4 ;  /* 0x000800041c007986 */ /* 0x000fe2000c101d04 */
[C-C-:B--2---:R-:W-:Y:S01]  /*06c0*/  FFMA R24, R12.reuse, R27, R16.reuse ;  /* 0x0000001b0c187223 */ /* 0x144fe20000000010 */
[C---:B------:R-:W-:Y:S01]  /*06d0*/  FADD R27, -R23.reuse, R11 ;  /* 0x0000000b171b7221 */ /* 0x040fe20000000100 */
[----:B------:R-:W-:Y:S01]  /*06e0*/  FADD R23, -R23, R7 ;  /* 0x0000000717177221 */ /* 0x000fe20000000100 */
[----:B------:R-:W-:-:S02]  /*06f0*/  FFMA R20, R12, R20, R16 ;  /* 0x000000140c147223 */ /* 0x000fc40000000010 */
[C---:B------:R-:W-:Y:S01]  /*0700*/  FMUL R12, R2.reuse, R27 ;  /* 0x0000001b020c7220 */ /* 0x040fe20000400000 */
[----:B------:R-:W-:-:S04]  /*0710*/  FMUL R2, R2, R23 ;  /* 0x0000001702027220 */ /* 0x000fc80000400000 */
[----:B------:R-:W-:-:S05]  /*0720*/  FFMA R23, R15, R2, R19 ;  /* 0x000000020f177223 */ /* 0x000fca0000000013 */
[----:B------:R-:W-:Y:S01]  /*0730*/  FSETP.GT.AND P6, PT, R23, RZ, PT ;  /* 0x000000ff1700720b */ /* 0x000fe20003fc4000 */
[----:B------:R-:W-:Y:S01]  /*0740*/  FFMA R27, R15, R12, R19 ;  /* 0x0000000c0f1b7223 */ /* 0x000fe20000000013 */
[C-C-:B------:R-:W-:Y:S01]  /*0750*/  FFMA R22, R14.reuse, R22, R18.reuse ;  /* 0x000000160e167223 */ /* 0x140fe20000000012 */
[C-C-:B------:R-:W-:Y:S01]  /*0760*/  FFMA R21, R13.reuse, R21, R17.reuse ;  /* 0x000000150d157223 */ /* 0x140fe20000000011 */
[----:B------:R-:W-:Y:S01]  /*0770*/  FFMA R26, R14, R3, R18 ;  /* 0x000000030e1a7223 */ /* 0x000fe20000000012 */
[----:B------:R-:W-:Y:S01]  /*0780*/  FFMA R25, R13, R25, R17 ;  /* 0x000000190d197223 */ /* 0x000fe20000000011 */
[----:B------:R-:W-:Y:S02]  /*0790*/  FSETP.GT.AND P3, PT, R27, RZ, PT ;  /* 0x000000ff1b00720b */ /* 0x000fe40003f64000 */
[----:B------:R-:W-:Y:S02]  /*07a0*/  FSETP.GT.AND P5, PT, R22, RZ, PT ;  /* 0x000000ff1600720b */ /* 0x000fe40003fa4000 */
[----:B------:R-:W-:-:S02]  /*07b0*/  FSETP.GT.AND P4, PT, R21, RZ, PT ;  /* 0x000000ff1500720b */ /* 0x000fc40003f84000 */
[----:B------:R-:W-:Y:S01]  /*07c0*/  FSETP.GT.AND P2, PT, R26, RZ, PT ;  /* 0x000000ff1a00720b */ /* 0x000fe20003f44000 */
[----:B------:R-:W-:Y:S01]  /*07d0*/  @!P6 FMUL R23, R23, 0.10000000149011611938 ;  /* 0x3dcccccd1717e820 */ /* 0x000fe20000400000 */
[----:B------:R-:W-:Y:S02]  /*07e0*/  FSETP.GT.AND P1, PT, R25, RZ, PT ;  /* 0x000000ff1900720b */ /* 0x000fe40003f24000 */
[----:B------:R-:W-:Y:S02]  /*07f0*/  FSETP.GT.AND P0, PT, R24, RZ, PT ;  /* 0x000000ff1800720b */ /* 0x000fe40003f04000 */
[----:B------:R-:W-:Y:S01]  /*0800*/  FSETP.GT.AND P6, PT, R20, RZ, PT ;  /* 0x000000ff1400720b */ /* 0x000fe20003fc4000 */
[----:B------:R-:W-:Y:S02]  /*0810*/  @!P3 FMUL R27, R27, 0.10000000149011611938 ;  /* 0x3dcccccd1b1bb820 */ /* 0x000fe40000400000 */
[----:B------:R-:W-:Y:S02]  /*0820*/  @!P5 FMUL R22, R22, 0.10000000149011611938 ;  /* 0x3dcccccd1616d820 */ /* 0x000fe40000400000 */
[----:B------:R-:W-:-:S02]  /*0830*/  @!P4 FMUL R21, R21, 0.10000000149011611938 ;  /* 0x3dcccccd1515c820 */ /* 0x000fc40000400000 */
[----:B------:R-:W-:Y:S02]  /*0840*/  @!P2 FMUL R26, R26, 0.10000000149011611938 ;  /* 0x3dcccccd1a1aa820 */ /* 0x000fe40000400000 */
[----:B------:R-:W-:Y:S02]  /*0850*/  @!P1 FMUL R25, R25, 0.10000000149011611938 ;  /* 0x3dcccccd19199820 */ /* 0x000fe40000400000 */
[----:B------:R-:W-:Y:S02]  /*0860*/  @!P0 FMUL R24, R24, 0.10000000149011611938 ;  /* 0x3dcccccd18188820 */ /* 0x000fe40000400000 */
[----:B------:R-:W-:-:S03]  /*0870*/  @!P6 FMUL R20, R20, 0.10000000149011611938 ;  /* 0x3dcccccd1414e820 */ /* 0x000fc60000400000 */
[----:B------:R-:W-:Y:S04]  /*0880*/  STG.E.128 desc[UR4][R30.64], R24 ;  /* 0x000000181e007986 */ /* 0x000fe8000c101d04 */
[----:B------:R-:W-:Y:S01]  /*0890*/  STG.E.128 desc[UR4][R30.64+0x800], R20 ;  /* 0x000800141e007986 */ /* 0x000fe2000c101d04 */
[----:B------:R-:W-:Y:S05]  /*08a0*/  EXIT ;  /* 0x000000000000794d */ /* 0x000fea0003800000 */
.L_x_0:
[----:B------:R-:W-:-:S00]  /*08b0*/  BRA `(.L_x_0) ;  /* 0xfffffffc00fc7947 */ /* 0x000fc0000383ffff */
[----:B------:R-:W-:-:S00]  /*08c0*/  NOP ;  /* 0x0000000000007918 */ /* 0x000fc00000000000 */
        /* <DEDUP_REMOVED lines=11> */
.L_x_1:


//--------------------- .nv.global.init           --------------------------
	.section	.nv.global.init,"aw",@progbits
.nv.global.init:
	.type		_$_str,@object
	.size		_$_str,(_$_str_$_2 - _$_str)
_$_str:
        /*0000*/ 	.byte	0x5f, 0x5f, 0x43, 0x55, 0x44, 0x41, 0x5f, 0x46, 0x54, 0x5a, 0x00
	.type		_$_str_$_2,@object
	.size		_$_str_$_2,(.L_1 - _$_str_$_2)
_$_str_$_2:
        /*000b*/ 	.byte	0x5f, 0x5f, 0x43, 0x55, 0x44, 0x41, 0x5f, 0x50, 0x52, 0x45, 0x43, 0x5f, 0x53, 0x51, 0x52, 0x54
        /*001b*/ 	.byte	0x00
.L_1:


//--------------------- .nv.constant0.triton_poi_fused__native_batch_norm_legit_no_training_add_convolution_leaky_relu_17 --------------------------
	.section	.nv.constant0.triton_poi_fused__native_batch_norm_legit_no_training_add_convolution_leaky_relu_17,"a",@progbits
	.sectionflags	@""
	.align	4
.nv.constant0.triton_poi_fused__native_batch_norm_legit_no_training_add_convolution_leaky_relu_17:
	.zero		596
